	.headerflags	@"EF_CUDA_TEXMODE_UNIFIED EF_CUDA_64BIT_ADDRESS EF_CUDA_ACCELERATORS EF_CUDA_SM90 EF_CUDA_VIRTUAL_SM(EF_CUDA_SM90)"
	.elftype	@"ET_EXEC"


//--------------------- .nv.info                  --------------------------
	.section	.nv.info,"",@"SHT_CUDA_INFO"
	.align	4


	//----- nvinfo : EIATTR_REGCOUNT
	.align		4
        /*0000*/ 	.byte	0x04, 0x2f
        /*0002*/ 	.short	(.L_3 - .L_2)
	.align		4
.L_2:
        /*0004*/ 	.word	index@(triton_poi_fused_add_div_mean_mul_sqrt_sub_var_0)
        /*0008*/ 	.word	0x00000014


	//----- nvinfo : EIATTR_MIN_STACK_SIZE
	.align		4
.L_3:
        /*000c*/ 	.byte	0x04, 0x12
        /*000e*/ 	.short	(.L_5 - .L_4)
	.align		4
.L_4:
        /*0010*/ 	.word	index@(triton_poi_fused_add_div_mean_mul_sqrt_sub_var_0)
        /*0014*/ 	.word	0x00000000


	//----- nvinfo : EIATTR_FRAME_SIZE
	.align		4
.L_5:
        /*0018*/ 	.byte	0x04, 0x11
        /*001a*/ 	.short	(.L_7 - .L_6)
	.align		4
.L_6:
        /*001c*/ 	.word	index@(triton_poi_fused_add_div_mean_mul_sqrt_sub_var_0)
        /*0020*/ 	.word	0x00000000


	//----- nvinfo : EIATTR_MIN_STACK_SIZE
	.align		4
.L_7:
        /*0024*/ 	.byte	0x04, 0x12
        /*0026*/ 	.short	(.L_9 - .L_8)
	.align		4
.L_8:
        /*0028*/ 	.word	index@(triton_poi_fused_add_div_mean_mul_sqrt_sub_var_0)
        /*002c*/ 	.word	0x00000000
.L_9:


//--------------------- .nv.info.triton_poi_fused_add_div_mean_mul_sqrt_sub_var_0 --------------------------
	.section	.nv.info.triton_poi_fused_add_div_mean_mul_sqrt_sub_var_0,"",@"SHT_CUDA_INFO"
	.sectionflags	@""
	.align	4


	//----- nvinfo : EIATTR_CUDA_API_VERSION
	.align		4
        /*0000*/ 	.byte	0x04, 0x37
        /*0002*/ 	.short	(.L_11 - .L_10)
.L_10:
        /*0004*/ 	.word	0x0000007c


	//----- nvinfo : EIATTR_KPARAM_INFO
	.align		4
.L_11:
        /*0008*/ 	.byte	0x04, 0x17
        /*000a*/ 	.short	(.L_13 - .L_12)
.L_12:
        /*000c*/ 	.word	0x00000000
        /*0010*/ 	.short	0x0004
        /*0012*/ 	.short	0x0020
        /*0014*/ 	.byte	0x00, 0xf0, 0x11, 0x00


	//----- nvinfo : EIATTR_KPARAM_INFO
	.align		4
.L_13:
        /*0018*/ 	.byte	0x04, 0x17
        /*001a*/ 	.short	(.L_15 - .L_14)
.L_14:
        /*001c*/ 	.word	0x00000000
        /*0020*/ 	.short	0x0003
        /*0022*/ 	.short	0x0018
        /*0024*/ 	.byte	0x00, 0xf4, 0x21, 0x00


	//----- nvinfo : EIATTR_KPARAM_INFO
	.align		4
.L_15:
        /*0028*/ 	.byte	0x04, 0x17
        /*002a*/ 	.short	(.L_17 - .L_16)
.L_16:
        /*002c*/ 	.word	0x00000000
        /*0030*/ 	.short	0x0002
        /*0032*/ 	.short	0x0010
        /*0034*/ 	.byte	0x00, 0xf4, 0x21, 0x00


	//----- nvinfo : EIATTR_KPARAM_INFO
	.align		4
.L_17:
        /*0038*/ 	.byte	0x04, 0x17
        /*003a*/ 	.short	(.L_19 - .L_18)
.L_18:
        /*003c*/ 	.word	0x00000000
        /*0040*/ 	.short	0x0001
        /*0042*/ 	.short	0x0008
        /*0044*/ 	.byte	0x00, 0xf4, 0x21, 0x00


	//----- nvinfo : EIATTR_KPARAM_INFO
	.align		4
.L_19:
        /*0048*/ 	.byte	0x04, 0x17
        /*004a*/ 	.short	(.L_21 - .L_20)
.L_20:
        /*004c*/ 	.word	0x00000000
        /*0050*/ 	.short	0x0000
        /*0052*/ 	.short	0x0000
        /*0054*/ 	.byte	0x00, 0xf4, 0x21, 0x00


	//----- nvinfo : EIATTR_SPARSE_MMA_MASK
	.align		4
.L_21:
        /*0058*/ 	.byte	0x03, 0x50
        /*005a*/ 	.short	0x0000


	//----- nvinfo : EIATTR_MAXREG_COUNT
	.align		4
        /*005c*/ 	.byte	0x03, 0x1b
        /*005e*/ 	.short	0x00ff


	//----- nvinfo : EIATTR_EXIT_INSTR_OFFSETS
	.align		4
        /*0060*/ 	.byte	0x04, 0x1c
        /*0062*/ 	.short	(.L_23 - .L_22)


	//   ....[0]....
.L_22:
        /*0064*/ 	.word	0x00000380


	//   ....[1]....
        /*0068*/ 	.word	0x000003a0


	//----- nvinfo : EIATTR_REQNTID
	.align		4
.L_23:
        /*006c*/ 	.byte	0x04, 0x10
        /*006e*/ 	.short	(.L_25 - .L_24)
.L_24:
        /*0070*/ 	.word	0x00000080
        /*0074*/ 	.word	0x00000001
        /*0078*/ 	.word	0x00000001


	//----- nvinfo : EIATTR_CBANK_PARAM_SIZE
	.align		4
.L_25:
        /*007c*/ 	.byte	0x03, 0x19
        /*007e*/ 	.short	0x0024


	//----- nvinfo : EIATTR_PARAM_CBANK
	.align		4
        /*0080*/ 	.byte	0x04, 0x0a
        /*0082*/ 	.short	(.L_27 - .L_26)
	.align		4
.L_26:
        /*0084*/ 	.word	index@(.nv.constant0.triton_poi_fused_add_div_mean_mul_sqrt_sub_var_0)
        /*0088*/ 	.short	0x0210
        /*008a*/ 	.short	0x0024


	//----- nvinfo : EIATTR_SW_WAR
	.align		4
.L_27:
        /*008c*/ 	.byte	0x04, 0x36
        /*008e*/ 	.short	(.L_29 - .L_28)
.L_28:
        /*0090*/ 	.word	0x00000008
.L_29:


//--------------------- .nv.callgraph             --------------------------
	.section	.nv.callgraph,"",@"SHT_CUDA_CALLGRAPH"
	.align	4
	.sectionentsize	8
	.align		4
        /*0000*/ 	.word	0x00000000
	.align		4
        /*0004*/ 	.word	0xffffffff
	.align		4
        /*0008*/ 	.word	0x00000000
	.align		4
        /*000c*/ 	.word	0xfffffffe
	.align		4
        /*0010*/ 	.word	0x00000000
	.align		4
        /*0014*/ 	.word	0xfffffffd
	.align		4
        /*0018*/ 	.word	0x00000000
	.align		4
        /*001c*/ 	.word	0xfffffffc


//--------------------- .nv.constant4             --------------------------
	.section	.nv.constant4,"a",@progbits
	.align	8
	.align		8
.nv.constant4:
        /*0000*/ 	.dword	_$_str
	.align		8
        /*0008*/ 	.dword	_$_str_$_2


//--------------------- .text.triton_poi_fused_add_div_mean_mul_sqrt_sub_var_0 --------------------------
	.section	.text.triton_poi_fused_add_div_mean_mul_sqrt_sub_var_0,"ax",@progbits
	.align	128
        .global         triton_poi_fused_add_div_mean_mul_sqrt_sub_var_0
        .type           triton_poi_fused_add_div_mean_mul_sqrt_sub_var_0,@function
        .size           triton_poi_fused_add_div_mean_mul_sqrt_sub_var_0,(.L_x_1 - triton_poi_fused_add_div_mean_mul_sqrt_sub_var_0)
        .other          triton_poi_fused_add_div_mean_mul_sqrt_sub_var_0,@"STO_CUDA_ENTRY STV_DEFAULT"
triton_poi_fused_add_div_mean_mul_sqrt_sub_var_0:
.text.triton_poi_fused_add_div_mean_mul_sqrt_sub_var_0:
[----:B------:R-:W0:Y:S02]  /*0000*/  LDC R1, c[0x0][0x28] ;  /* 0x00000a00ff017b82 */ /* 0x000e240000000800 */
[----:B------:R-:W1:Y:S01]  /*0010*/  S2R R0, SR_TID.X ;  /* 0x0000000000007919 */ /* 0x000e620000002100 */
[----:B------:R-:W2:Y:S01]  /*0020*/  LDC.64 R6, c[0x0][0x218] ;  /* 0x00008600ff067b82 */ /* 0x000ea20000000a00 */
[----:B------:R-:W-:Y:S01]  /*0030*/  CS2R R16, SRZ ;  /* 0x0000000000107805 */ /* 0x000fe2000001ff00 */
[----:B------:R-:W-:Y:S01]  /*0040*/  HFMA2.MMA R4, -RZ, RZ, 0, 0 ;  /* 0x00000000ff047435 */ /* 0x000fe200000001ff */
[----:B------:R-:W3:Y:S01]  /*0050*/  S2R R3, SR_CTAID.X ;  /* 0x0000000000037919 */ /* 0x000ee20000002500 */
[----:B------:R-:W-:-:S04]  /*0060*/  ULDC.64 UR4, c[0x0][0x208] ;  /* 0x0000820000047ab9 */ /* 0x000fc80000000a00 */
[----:B------:R-:W4:Y:S08]  /*0070*/  LDC.64 R8, c[0x0][0x210] ;  /* 0x00008400ff087b82 */ /* 0x000f300000000a00 */
[----:B------:R-:W5:Y:S01]  /*0080*/  LDC.64 R14, c[0x0][0x220] ;  /* 0x00008800ff0e7b82 */ /* 0x000f620000000a00 */
[----:B-1----:R-:W-:-:S04]  /*0090*/  LOP3.LUT R0, R0, 0x7f, RZ, 0xc0, !PT ;  /* 0x0000007f00007812 */ /* 0x002fc800078ec0ff */
[----:B---3--:R-:W-:-:S04]  /*00a0*/  LEA R0, R3, R0, 0x7 ;  /* 0x0000000003007211 */ /* 0x008fc800078e38ff */
[----:B------:R-:W-:Y:S02]  /*00b0*/  SHF.R.S32.HI R3, RZ, 0x1f, R0 ;  /* 0x0000001fff037819 */ /* 0x000fe40000011400 */
[----:B------:R-:W-:Y:S02]  /*00c0*/  ISETP.GE.AND P2, PT, R0, 0x100, PT ;  /* 0x000001000000780c */ /* 0x000fe40003f46270 */
[----:B------:R-:W-:-:S04]  /*00d0*/  LEA.HI R3, R3, R0, RZ, 0x2 ;  /* 0x0000000003037211 */ /* 0x000fc800078f10ff */
[----:B------:R-:W-:-:S05]  /*00e0*/  LOP3.LUT R5, R3, 0xfffffffc, RZ, 0xc0, !PT ;  /* 0xfffffffc03057812 */ /* 0x000fca00078ec0ff */
[----:B--2---:R-:W-:Y:S01]  /*00f0*/  IMAD.WIDE R12, R5, 0x4, R6 ;  /* 0x00000004050c7825 */ /* 0x004fe200078e0206 */
[----:B------:R-:W-:-:S04]  /*0100*/  CS2R R2, SRZ ;  /* 0x0000000000027805 */ /* 0x000fc8000001ff00 */
[----:B------:R-:W2:Y:S04]  /*0110*/  @!P2 LDG.E.EL R16, desc[UR4][R12.64] ;  /* 0x000000040c10a981 */ /* 0x000ea8000c2e1900 */
[----:B------:R-:W2:Y:S04]  /*0120*/  @!P2 LDG.E.EL R17, desc[UR4][R12.64+0x4] ;  /* 0x000004040c11a981 */ /* 0x000ea8000c2e1900 */
[----:B------:R-:W3:Y:S04]  /*0130*/  @!P2 LDG.E.EL R4, desc[UR4][R12.64+0x8] ;  /* 0x000008040c04a981 */ /* 0x000ee8000c2e1900 */
[----:B------:R-:W3:Y:S01]  /*0140*/  @!P2 LDG.E.EL R3, desc[UR4][R12.64+0xc] ;  /* 0x00000c040c03a981 */ /* 0x000ee2000c2e1900 */
[----:B------:R-:W-:Y:S01]  /*0150*/  IMAD.WIDE R10, R0, 0x4, R6 ;  /* 0x00000004000a7825 */ /* 0x000fe200078e0206 */
[----:B------:R-:W-:-:S04]  /*0160*/  IADD3 R5, R0, -R5, RZ ;  /* 0x8000000500057210 */ /* 0x000fc80007ffe0ff */
[----:B------:R-:W3:Y:S01]  /*0170*/  @!P2 LDG.E R2, desc[UR4][R10.64] ;  /* 0x000000040a02a981 */ /* 0x000ee2000c1e1900 */
[----:B------:R-:W-:Y:S01]  /*0180*/  HFMA2.MMA R6, -RZ, RZ, 0, 0 ;  /* 0x00000000ff067435 */ /* 0x000fe200000001ff */
[----:B----4-:R-:W-:-:S04]  /*0190*/  IMAD.WIDE R8, R5, 0x4, R8 ;  /* 0x0000000405087825 */ /* 0x010fc800078e0208 */
[----:B-----5:R-:W-:Y:S01]  /*01a0*/  IMAD.WIDE R14, R5, 0x4, R14 ;  /* 0x00000004050e7825 */ /* 0x020fe200078e020e */
[----:B------:R-:W-:-:S04]  /*01b0*/  MOV R5, RZ ;  /* 0x000000ff00057202 */ /* 0x000fc80000000f00 */
[----:B------:R-:W4:Y:S04]  /*01c0*/  @!P2 LDG.E.EL R6, desc[UR4][R14.64] ;  /* 0x000000040e06a981 */ /* 0x000f28000c2e1900 */
[----:B------:R1:W4:Y:S02]  /*01d0*/  @!P2 LDG.E.EL R5, desc[UR4][R8.64] ;  /* 0x000000040805a981 */ /* 0x000324000c2e1900 */
[----:B-1----:R-:W-:Y:S01]  /*01e0*/  MOV R8, 0x3e800000 ;  /* 0x3e80000000087802 */ /* 0x002fe20000000f00 */
[----:B--2---:R-:W-:-:S04]  /*01f0*/  FADD R7, R17, R16 ;  /* 0x0000001011077221 */ /* 0x004fc80000000000 */
[----:B---3--:R-:W-:-:S04]  /*0200*/  FADD R12, R7, R4 ;  /* 0x00000004070c7221 */ /* 0x008fc80000000000 */
[----:B------:R-:W-:-:S04]  /*0210*/  FADD R7, R12, R3 ;  /* 0x000000030c077221 */ /* 0x000fc80000000000 */
[C---:B------:R-:W-:Y:S01]  /*0220*/  FFMA R17, R7.reuse, -0.25, R17 ;  /* 0xbe80000007117823 */ /* 0x040fe20000000011 */
[----:B------:R-:W-:-:S03]  /*0230*/  FFMA R16, R7, -0.25, R16 ;  /* 0xbe80000007107823 */ /* 0x000fc60000000010 */
[----:B------:R-:W-:Y:S01]  /*0240*/  FMUL R17, R17, R17 ;  /* 0x0000001111117220 */ /* 0x000fe20000400000 */
[----:B------:R-:W-:-:S03]  /*0250*/  FFMA R4, R7, -0.25, R4 ;  /* 0xbe80000007047823 */ /* 0x000fc60000000004 */
[----:B------:R-:W-:-:S04]  /*0260*/  FFMA R17, R16, R16, R17 ;  /* 0x0000001010117223 */ /* 0x000fc80000000011 */
[----:B------:R-:W-:Y:S01]  /*0270*/  FFMA R17, R4, R4, R17 ;  /* 0x0000000404117223 */ /* 0x000fe20000000011 */
[----:B------:R-:W-:-:S04]  /*0280*/  FFMA R4, R7, -0.25, R3 ;  /* 0xbe80000007047823 */ /* 0x000fc80000000003 */
[----:B------:R-:W-:-:S04]  /*0290*/  FFMA R17, R4, R4, R17 ;  /* 0x0000000404117223 */ /* 0x000fc80000000011 */
[----:B------:R-:W-:Y:S02]  /*02a0*/  FFMA R17, R17, R8, 9.9999999600419720025e-13 ;  /* 0x2b8cbccc11117423 */ /* 0x000fe40000000008 */
[----:B------:R-:W1:Y:S02]  /*02b0*/  LDC.64 R8, c[0x0][0x228] ;  /* 0x00008a00ff087b82 */ /* 0x000e640000000a00 */
[----:B------:R-:W2:Y:S02]  /*02c0*/  MUFU.SQRT R4, R17 ;  /* 0x0000001100047308 */ /* 0x000ea40000002000 */
[C---:B--2---:R-:W-:Y:S02]  /*02d0*/  FSETP.GT.AND P0, PT, R4.reuse, 8.50705917302346158658e+37, PT ;  /* 0x7e8000000400780b */ /* 0x044fe40003f04000 */
[----:B------:R-:W-:-:S11]  /*02e0*/  FSETP.GEU.AND P1, PT, R4, 1.175494350822287508e-38, PT ;  /* 0x008000000400780b */ /* 0x000fd60003f2e000 */
[----:B------:R-:W-:-:S04]  /*02f0*/  @P0 FMUL R4, R4, 0.25 ;  /* 0x3e80000004040820 */ /* 0x000fc80000400000 */
[----:B------:R-:W-:Y:S01]  /*0300*/  @!P1 FMUL R4, R4, 16777216 ;  /* 0x4b80000004049820 */ /* 0x000fe20000400000 */
[----:B------:R-:W-:-:S03]  /*0310*/  FFMA R2, R7, -0.25, R2 ;  /* 0xbe80000007027823 */ /* 0x000fc60000000002 */
[----:B------:R-:W2:Y:S01]  /*0320*/  MUFU.RCP R3, R4 ;  /* 0x0000000400037308 */ /* 0x000ea20000001000 */
[----:B------:R-:W-:-:S04]  /*0330*/  @P0 FMUL R2, R2, 0.25 ;  /* 0x3e80000002020820 */ /* 0x000fc80000400000 */
[----:B------:R-:W-:-:S04]  /*0340*/  @!P1 FMUL R2, R2, 16777216 ;  /* 0x4b80000002029820 */ /* 0x000fc80000400000 */
[----:B--2---:R-:W-:Y:S01]  /*0350*/  FMUL R7, R3, R2 ;  /* 0x0000000203077220 */ /* 0x004fe20000400000 */
[----:B-1----:R-:W-:-:S04]  /*0360*/  IMAD.WIDE R2, R0, 0x4, R8 ;  /* 0x0000000400027825 */ /* 0x002fc800078e0208 */
[----:B----4-:R-:W-:Y:S01]  /*0370*/  FFMA R5, R7, R5, R6 ;  /* 0x0000000507057223 */ /* 0x010fe20000000006 */
[----:B------:R-:W-:Y:S06]  /*0380*/  @P2 EXIT ;  /* 0x000000000000294d */ /* 0x000fec0003800000 */
[----:B------:R-:W-:Y:S01]  /*0390*/  STG.E desc[UR4][R2.64], R5 ;  /* 0x0000000502007986 */ /* 0x000fe2000c101904 */
[----:B------:R-:W-:Y:S05]  /*03a0*/  EXIT ;  /* 0x000000000000794d */ /* 0x000fea0003800000 */
.L_x_0:
[----:B------:R-:W-:-:S00]  /*03b0*/  BRA `(.L_x_0) ;  /* 0xfffffffc00fc7947 */ /* 0x000fc0000383ffff */
[----:B------:R-:W-:-:S00]  /*03c0*/  NOP ;  /* 0x0000000000007918 */ /* 0x000fc00000000000 */
        /* <DEDUP_REMOVED lines=11> */
.L_x_1:


//--------------------- .nv.global.init           --------------------------
	.section	.nv.global.init,"aw",@progbits
.nv.global.init:
	.type		_$_str,@object
	.size		_$_str,(_$_str_$_2 - _$_str)
_$_str:
        /*0000*/ 	.byte	0x5f, 0x5f, 0x43, 0x55, 0x44, 0x41, 0x5f, 0x46, 0x54, 0x5a, 0x00
	.type		_$_str_$_2,@object
	.size		_$_str_$_2,(.L_1 - _$_str_$_2)
_$_str_$_2:
        /*000b*/ 	.byte	0x5f, 0x5f, 0x43, 0x55, 0x44, 0x41, 0x5f, 0x50, 0x52, 0x45, 0x43, 0x5f, 0x53, 0x51, 0x52, 0x54
        /*001b*/ 	.byte	0x00
.L_1:


//--------------------- .nv.constant0.triton_poi_fused_add_div_mean_mul_sqrt_sub_var_0 --------------------------
	.section	.nv.constant0.triton_poi_fused_add_div_mean_mul_sqrt_sub_var_0,"a",@progbits
	.sectionflags	@""
	.align	4
.nv.constant0.triton_poi_fused_add_div_mean_mul_sqrt_sub_var_0:
	.zero		564
